//
// Generated by NVIDIA NVVM Compiler
//
// Compiler Build ID: CL-36424714
// Cuda compilation tools, release 13.0, V13.0.88
// Based on NVVM 20.0.0
//

.version 9.0
.target sm_100
.address_size 64

	// .globl	_Z13what_is_my_idPjS_S_S_

.visible .entry _Z13what_is_my_idPjS_S_S_(
	.param .u64 .ptr .align 1 _Z13what_is_my_idPjS_S_S__param_0,
	.param .u64 .ptr .align 1 _Z13what_is_my_idPjS_S_S__param_1,
	.param .u64 .ptr .align 1 _Z13what_is_my_idPjS_S_S__param_2,
	.param .u64 .ptr .align 1 _Z13what_is_my_idPjS_S_S__param_3
)
{
	.reg .b32 	%r<6>;
	.reg .b64 	%rd<14>;

	ld.param.u64 	%rd1, [_Z13what_is_my_idPjS_S_S__param_0];
	ld.param.u64 	%rd2, [_Z13what_is_my_idPjS_S_S__param_1];
	ld.param.u64 	%rd3, [_Z13what_is_my_idPjS_S_S__param_2];
	ld.param.u64 	%rd4, [_Z13what_is_my_idPjS_S_S__param_3];
	cvta.to.global.u64 	%rd5, %rd4;
	cvta.to.global.u64 	%rd6, %rd3;
	cvta.to.global.u64 	%rd7, %rd2;
	cvta.to.global.u64 	%rd8, %rd1;
	mov.u32 	%r1, %ctaid.x;
	mov.u32 	%r2, %ntid.x;
	mov.u32 	%r3, %tid.x;
	mad.lo.s32 	%r4, %r1, %r2, %r3;
	mul.wide.u32 	%rd9, %r4, 4;
	add.s64 	%rd10, %rd8, %rd9;
	st.global.u32 	[%rd10], %r1;
	add.s64 	%rd11, %rd7, %rd9;
	st.global.u32 	[%rd11], %r3;
	shr.u32 	%r5, %r3, 5;
	add.s64 	%rd12, %rd6, %rd9;
	st.global.u32 	[%rd12], %r5;
	add.s64 	%rd13, %rd5, %rd9;
	st.global.u32 	[%rd13], %r4;
	ret;

}


// ===== COMPILED SASS (sm_100) =====

	.target	sm_100

	.elftype	@"ET_EXEC"


//--------------------- .note.nv.tkinfo           --------------------------
	.section	.note.nv.tkinfo,"",@"SHT_NOTE"
	.sectionflags	@"SHF_NOTE_NV_TKINFO"
	.tkinfo
        /*0018*/ 	.word	0x00000002
        /*0030*/ 	.string	""
        /*0030*/ 	.string	"ptxas"
        /*0030*/ 	.string	"Cuda compilation tools, release 13.0, V13.0.88"
        /*0030*/ 	.string	"Build cuda_13.0.r13.0/compiler.36424714_0"
        /*0030*/ 	.string	"-arch sm_100 -m 64 "



//--------------------- .note.nv.cuinfo           --------------------------
	.section	.note.nv.cuinfo,"",@"SHT_NOTE"
	.sectionflags	@"SHF_NOTE_NV_CUINFO"
        /*0018*/ 	.short	0x0002
        /*001a*/ 	.short	0x0064
        /*001c*/ 	.short	0x0082
	.zero		2


//--------------------- .nv.info                  --------------------------
	.section	.nv.info,"",@"SHT_CUDA_INFO"
	.align	4


	//----- nvinfo : EIATTR_REGCOUNT
	.align		4
        /*0000*/ 	.byte	0x04, 0x2f
        /*0002*/ 	.short	(.L_1 - .L_0)
	.align		4
.L_0:
        /*0004*/ 	.word	index@(_Z13what_is_my_idPjS_S_S_)
        /*0008*/ 	.word	0x00000012


	//----- nvinfo : EIATTR_FRAME_SIZE
	.align		4
.L_1:
        /*000c*/ 	.byte	0x04, 0x11
        /*000e*/ 	.short	(.L_3 - .L_2)
	.align		4
.L_2:
        /*0010*/ 	.word	index@(_Z13what_is_my_idPjS_S_S_)
        /*0014*/ 	.word	0x00000000


	//----- nvinfo : EIATTR_MIN_STACK_SIZE
	.align		4
.L_3:
        /*0018*/ 	.byte	0x04, 0x12
        /*001a*/ 	.short	(.L_5 - .L_4)
	.align		4
.L_4:
        /*001c*/ 	.word	index@(_Z13what_is_my_idPjS_S_S_)
        /*0020*/ 	.word	0x00000000
.L_5:


//--------------------- .nv.compat                --------------------------
	.section	.nv.compat,"",@"SHT_CUDA_COMPAT_INFO"
	.align	4
        /*0000*/ 	.byte	0x02, 0x09, 0x00, 0x00, 0x02, 0x02, 0x01, 0x00, 0x02, 0x05, 0x05, 0x00, 0x03, 0x07, 0x01, 0x01
        /*0010*/ 	.byte	0x02, 0x03, 0x00, 0x00, 0x02, 0x06, 0x01, 0x00, 0x04, 0x0b, 0x08, 0x00, 0x09, 0x00, 0x00, 0x00
        /*0020*/ 	.byte	0x00, 0x00, 0x00, 0x00


//--------------------- .nv.info._Z13what_is_my_idPjS_S_S_ --------------------------
	.section	.nv.info._Z13what_is_my_idPjS_S_S_,"",@"SHT_CUDA_INFO"
	.sectionflags	@""
	.align	4


	//----- nvinfo : EIATTR_CUDA_API_VERSION
	.align		4
        /*0000*/ 	.byte	0x04, 0x37
        /*0002*/ 	.short	(.L_7 - .L_6)
.L_6:
        /*0004*/ 	.word	0x00000082


	//----- nvinfo : EIATTR_KPARAM_INFO
	.align		4
.L_7:
        /*0008*/ 	.byte	0x04, 0x17
        /*000a*/ 	.short	(.L_9 - .L_8)
.L_8:
        /*000c*/ 	.word	0x00000000
        /*0010*/ 	.short	0x0003
        /*0012*/ 	.short	0x0018
        /*0014*/ 	.byte	0x00, 0xf5, 0x21, 0x00


	//----- nvinfo : EIATTR_KPARAM_INFO
	.align		4
.L_9:
        /*0018*/ 	.byte	0x04, 0x17
        /*001a*/ 	.short	(.L_11 - .L_10)
.L_10:
        /*001c*/ 	.word	0x00000000
        /*0020*/ 	.short	0x0002
        /*0022*/ 	.short	0x0010
        /*0024*/ 	.byte	0x00, 0xf5, 0x21, 0x00


	//----- nvinfo : EIATTR_KPARAM_INFO
	.align		4
.L_11:
        /*0028*/ 	.byte	0x04, 0x17
        /*002a*/ 	.short	(.L_13 - .L_12)
.L_12:
        /*002c*/ 	.word	0x00000000
        /*0030*/ 	.short	0x0001
        /*0032*/ 	.short	0x0008
        /*0034*/ 	.byte	0x00, 0xf5, 0x21, 0x00


	//----- nvinfo : EIATTR_KPARAM_INFO
	.align		4
.L_13:
        /*0038*/ 	.byte	0x04, 0x17
        /*003a*/ 	.short	(.L_15 - .L_14)
.L_14:
        /*003c*/ 	.word	0x00000000
        /*0040*/ 	.short	0x0000
        /*0042*/ 	.short	0x0000
        /*0044*/ 	.byte	0x00, 0xf5, 0x21, 0x00


	//----- nvinfo : EIATTR_SPARSE_MMA_MASK
	.align		4
.L_15:
        /*0048*/ 	.byte	0x03, 0x50
        /*004a*/ 	.short	0x0000


	//----- nvinfo : EIATTR_MAXREG_COUNT
	.align		4
        /*004c*/ 	.byte	0x03, 0x1b
        /*004e*/ 	.short	0x00ff


	//----- nvinfo : EIATTR_MERCURY_ISA_VERSION
	.align		4
        /*0050*/ 	.byte	0x03, 0x5f
        /*0052*/ 	.short	0x0101


	//----- nvinfo : EIATTR_VRC_CTA_INIT_COUNT
	.align		4
        /*0054*/ 	.byte	0x02, 0x4a
	.zero		1
	.zero		1


	//----- nvinfo : EIATTR_EXIT_INSTR_OFFSETS
	.align		4
        /*0058*/ 	.byte	0x04, 0x1c
        /*005a*/ 	.short	(.L_17 - .L_16)


	//   ....[0]....
.L_16:
        /*005c*/ 	.word	0x00000130


	//----- nvinfo : EIATTR_CBANK_PARAM_SIZE
	.align		4
.L_17:
        /*0060*/ 	.byte	0x03, 0x19
        /*0062*/ 	.short	0x0020


	//----- nvinfo : EIATTR_PARAM_CBANK
	.align		4
        /*0064*/ 	.byte	0x04, 0x0a
        /*0066*/ 	.short	(.L_19 - .L_18)
	.align		4
.L_18:
        /*0068*/ 	.word	index@(.nv.constant0._Z13what_is_my_idPjS_S_S_)
        /*006c*/ 	.short	0x0380
        /*006e*/ 	.short	0x0020


	//----- nvinfo : EIATTR_SW_WAR
	.align		4
.L_19:
        /*0070*/ 	.byte	0x04, 0x36
        /*0072*/ 	.short	(.L_21 - .L_20)
.L_20:
        /*0074*/ 	.word	0x00000008
.L_21:


//--------------------- .nv.callgraph             --------------------------
	.section	.nv.callgraph,"",@"SHT_CUDA_CALLGRAPH"
	.align	4
	.sectionentsize	8
	.align		4
        /*0000*/ 	.word	0x00000000
	.align		4
        /*0004*/ 	.word	0xffffffff
	.align		4
        /*0008*/ 	.word	0x00000000
	.align		4
        /*000c*/ 	.word	0xfffffffe
	.align		4
        /*0010*/ 	.word	0x00000000
	.align		4
        /*0014*/ 	.word	0xfffffffd
	.align		4
        /*0018*/ 	.word	0x00000000
	.align		4
        /*001c*/ 	.word	0xfffffffc


//--------------------- .text._Z13what_is_my_idPjS_S_S_ --------------------------
	.section	.text._Z13what_is_my_idPjS_S_S_,"ax",@progbits
	.align	128
        .global         _Z13what_is_my_idPjS_S_S_
        .type           _Z13what_is_my_idPjS_S_S_,@function
        .size           _Z13what_is_my_idPjS_S_S_,(.L_x_1 - _Z13what_is_my_idPjS_S_S_)
        .other          _Z13what_is_my_idPjS_S_S_,@"STO_CUDA_ENTRY STV_DEFAULT"
_Z13what_is_my_idPjS_S_S_:
.text._Z13what_is_my_idPjS_S_S_:
[----:B------:R-:W-:Y:S01]  /*0000*/  LDC R1, c[0x0][0x37c] ;  /* 0x0000df00ff017b82 */ /* 0x000fe20000000800 */
[----:B------:R-:W0:Y:S07]  /*0010*/  S2R R15, SR_CTAID.X ;  /* 0x00000000000f7919 */ /* 0x000e2e0000002500 */
[----:B------:R-:W1:Y:S01]  /*0020*/  LDC.64 R2, c[0x0][0x380] ;  /* 0x0000e000ff027b82 */ /* 0x000e620000000a00 */
[----:B------:R-:W0:Y:S01]  /*0030*/  LDCU UR6, c[0x0][0x360] ;  /* 0x00006c00ff0677ac */ /* 0x000e220008000800 */
[----:B------:R-:W0:Y:S01]  /*0040*/  S2R R0, SR_TID.X ;  /* 0x0000000000007919 */ /* 0x000e220000002100 */
[----:B------:R-:W2:Y:S05]  /*0050*/  LDCU.64 UR4, c[0x0][0x358] ;  /* 0x00006b00ff0477ac */ /* 0x000eaa0008000a00 */
[----:B------:R-:W3:Y:S08]  /*0060*/  LDC.64 R4, c[0x0][0x388] ;  /* 0x0000e200ff047b82 */ /* 0x000ef00000000a00 */
[----:B------:R-:W4:Y:S08]  /*0070*/  LDC.64 R6, c[0x0][0x390] ;  /* 0x0000e400ff067b82 */ /* 0x000f300000000a00 */
[----:B------:R-:W5:Y:S01]  /*0080*/  LDC.64 R8, c[0x0][0x398] ;  /* 0x0000e600ff087b82 */ /* 0x000f620000000a00 */
[--C-:B0-----:R-:W-:Y:S01]  /*0090*/  IMAD R11, R15, UR6, R0.reuse ;  /* 0x000000060f0b7c24 */ /* 0x101fe2000f8e0200 */
[----:B------:R-:W-:-:S03]  /*00a0*/  SHF.R.U32.HI R13, RZ, 0x5, R0 ;  /* 0x00000005ff0d7819 */ /* 0x000fc60000011600 */
[----:B-1----:R-:W-:-:S04]  /*00b0*/  IMAD.WIDE.U32 R2, R11, 0x4, R2 ;  /* 0x000000040b027825 */ /* 0x002fc800078e0002 */
[C---:B---3--:R-:W-:Y:S01]  /*00c0*/  IMAD.WIDE.U32 R4, R11.reuse, 0x4, R4 ;  /* 0x000000040b047825 */ /* 0x048fe200078e0004 */
[----:B--2---:R-:W-:Y:S03]  /*00d0*/  STG.E desc[UR4][R2.64], R15 ;  /* 0x0000000f02007986 */ /* 0x004fe6000c101904 */
[C---:B----4-:R-:W-:Y:S01]  /*00e0*/  IMAD.WIDE.U32 R6, R11.reuse, 0x4, R6 ;  /* 0x000000040b067825 */ /* 0x050fe200078e0006 */
[----:B------:R-:W-:Y:S03]  /*00f0*/  STG.E desc[UR4][R4.64], R0 ;  /* 0x0000000004007986 */ /* 0x000fe6000c101904 */
[----:B-----5:R-:W-:Y:S01]  /*0100*/  IMAD.WIDE.U32 R8, R11, 0x4, R8 ;  /* 0x000000040b087825 */ /* 0x020fe200078e0008 */
[----:B------:R-:W-:Y:S04]  /*0110*/  STG.E desc[UR4][R6.64], R13 ;  /* 0x0000000d06007986 */ /* 0x000fe8000c101904 */
[----:B------:R-:W-:Y:S01]  /*0120*/  STG.E desc[UR4][R8.64], R11 ;  /* 0x0000000b08007986 */ /* 0x000fe2000c101904 */
[----:B------:R-:W-:Y:S05]  /*0130*/  EXIT ;  /* 0x000000000000794d */ /* 0x000fea0003800000 */
.L_x_0:
[----:B------:R-:W-:-:S00]  /*0140*/  BRA `(.L_x_0) ;  /* 0xfffffffc00fc7947 */ /* 0x000fc0000383ffff */
[----:B------:R-:W-:-:S00]  /*0150*/  NOP ;  /* 0x0000000000007918 */ /* 0x000fc00000000000 */
        /* <DEDUP_REMOVED lines=10> */
.L_x_1:


//--------------------- .nv.shared.reserved.0     --------------------------
	.section	.nv.shared.reserved.0,"aw",@nobits
	.weak		__nv_reservedSMEM_offset_0_alias
	.size		__nv_reservedSMEM_offset_0_alias, 0, 64
	.other		__nv_reservedSMEM_offset_0_alias,@"STO_CUDA_RESERVED_SHARED STV_DEFAULT"
__nv_reservedSMEM_offset_0_alias:
	.zero		0
	.zero		64


//--------------------- .nv.constant0._Z13what_is_my_idPjS_S_S_ --------------------------
	.section	.nv.constant0._Z13what_is_my_idPjS_S_S_,"a",@progbits
	.sectionflags	@""
	.align	4
.nv.constant0._Z13what_is_my_idPjS_S_S_:
	.zero		928


//--------------------- SYMBOLS --------------------------

	.type		.nv.reservedSmem.offset0,@object
	.size		.nv.reservedSmem.offset0,0x4
